//
// Generated by NVIDIA NVVM Compiler
//
// Compiler Build ID: CL-36424714
// Cuda compilation tools, release 13.0, V13.0.88
// Based on NVVM 20.0.0
//

.version 9.0
.target sm_100
.address_size 64

	// .globl	_Z4scanPiS_

.visible .entry _Z4scanPiS_(
	.param .u64 .ptr .align 1 _Z4scanPiS__param_0,
	.param .u64 .ptr .align 1 _Z4scanPiS__param_1
)
{
	.reg .pred 	%p<12>;
	.reg .b16 	%rs<9>;
	.reg .b32 	%r<114>;
	.reg .b64 	%rd<17>;

	ld.param.u64 	%rd8, [_Z4scanPiS__param_0];
	ld.param.u64 	%rd7, [_Z4scanPiS__param_1];
	cvta.to.global.u64 	%rd1, %rd8;
	mov.u32 	%r28, %tid.x;
	mov.u32 	%r29, %ctaid.x;
	mov.u32 	%r30, %ntid.x;
	mad.lo.s32 	%r31, %r29, %r30, %r28;
	setp.gt.s32 	%p1, %r31, 127;
	@%p1 bra 	$L__BB0_17;
	add.s64 	%rd2, %rd1, 32;
	cvta.to.global.u64 	%rd3, %rd7;
	mov.b32 	%r101, 0;
	mov.b16 	%rs7, 0;
	mov.u16 	%rs8, %rs7;
$L__BB0_2:
	mov.u32 	%r1, %r101;
	add.s32 	%r101, %r1, 1;
	add.s16 	%rs7, %rs7, 1;
	add.s16 	%rs8, %rs8, 1;
	setp.lt.u32 	%p2, %r1, 15;
	mov.b32 	%r108, 0;
	mov.u32 	%r113, %r108;
	@%p2 bra 	$L__BB0_5;
	and.b32  	%r108, %r101, 2147483632;
	neg.s32 	%r102, %r108;
	mov.b32 	%r113, 0;
	mov.u64 	%rd16, %rd2;
$L__BB0_4:
	.pragma "nounroll";
	ld.global.u32 	%r36, [%rd16+-32];
	add.s32 	%r37, %r36, %r113;
	ld.global.u32 	%r38, [%rd16+-28];
	add.s32 	%r39, %r38, %r37;
	ld.global.u32 	%r40, [%rd16+-24];
	add.s32 	%r41, %r40, %r39;
	ld.global.u32 	%r42, [%rd16+-20];
	add.s32 	%r43, %r42, %r41;
	ld.global.u32 	%r44, [%rd16+-16];
	add.s32 	%r45, %r44, %r43;
	ld.global.u32 	%r46, [%rd16+-12];
	add.s32 	%r47, %r46, %r45;
	ld.global.u32 	%r48, [%rd16+-8];
	add.s32 	%r49, %r48, %r47;
	ld.global.u32 	%r50, [%rd16+-4];
	add.s32 	%r51, %r50, %r49;
	ld.global.u32 	%r52, [%rd16];
	add.s32 	%r53, %r52, %r51;
	ld.global.u32 	%r54, [%rd16+4];
	add.s32 	%r55, %r54, %r53;
	ld.global.u32 	%r56, [%rd16+8];
	add.s32 	%r57, %r56, %r55;
	ld.global.u32 	%r58, [%rd16+12];
	add.s32 	%r59, %r58, %r57;
	ld.global.u32 	%r60, [%rd16+16];
	add.s32 	%r61, %r60, %r59;
	ld.global.u32 	%r62, [%rd16+20];
	add.s32 	%r63, %r62, %r61;
	ld.global.u32 	%r64, [%rd16+24];
	add.s32 	%r65, %r64, %r63;
	ld.global.u32 	%r66, [%rd16+28];
	add.s32 	%r113, %r66, %r65;
	add.s32 	%r102, %r102, 16;
	add.s64 	%rd16, %rd16, 64;
	setp.ne.s32 	%p3, %r102, 0;
	@%p3 bra 	$L__BB0_4;
$L__BB0_5:
	and.b32  	%r67, %r101, 15;
	setp.eq.s32 	%p4, %r67, 0;
	@%p4 bra 	$L__BB0_15;
	cvt.u32.u16 	%r69, %rs8;
	and.b32  	%r12, %r69, 15;
	add.s32 	%r70, %r12, -1;
	setp.lt.u32 	%p5, %r70, 7;
	@%p5 bra 	$L__BB0_8;
	mul.wide.u32 	%rd9, %r108, 4;
	add.s64 	%rd10, %rd1, %rd9;
	ld.global.u32 	%r71, [%rd10];
	add.s32 	%r72, %r71, %r113;
	ld.global.u32 	%r73, [%rd10+4];
	add.s32 	%r74, %r73, %r72;
	ld.global.u32 	%r75, [%rd10+8];
	add.s32 	%r76, %r75, %r74;
	ld.global.u32 	%r77, [%rd10+12];
	add.s32 	%r78, %r77, %r76;
	ld.global.u32 	%r79, [%rd10+16];
	add.s32 	%r80, %r79, %r78;
	ld.global.u32 	%r81, [%rd10+20];
	add.s32 	%r82, %r81, %r80;
	ld.global.u32 	%r83, [%rd10+24];
	add.s32 	%r84, %r83, %r82;
	ld.global.u32 	%r85, [%rd10+28];
	add.s32 	%r113, %r85, %r84;
	add.s32 	%r108, %r108, 8;
$L__BB0_8:
	and.b32  	%r86, %r12, 7;
	setp.eq.s32 	%p6, %r86, 0;
	@%p6 bra 	$L__BB0_15;
	cvt.u32.u16 	%r88, %rs7;
	and.b32  	%r89, %r88, 7;
	and.b32  	%r18, %r88, 3;
	add.s32 	%r90, %r89, -1;
	setp.lt.u32 	%p7, %r90, 3;
	@%p7 bra 	$L__BB0_11;
	mul.wide.u32 	%rd11, %r108, 4;
	add.s64 	%rd12, %rd1, %rd11;
	ld.global.u32 	%r91, [%rd12];
	add.s32 	%r92, %r91, %r113;
	ld.global.u32 	%r93, [%rd12+4];
	add.s32 	%r94, %r93, %r92;
	ld.global.u32 	%r95, [%rd12+8];
	add.s32 	%r96, %r95, %r94;
	ld.global.u32 	%r97, [%rd12+12];
	add.s32 	%r113, %r97, %r96;
	add.s32 	%r108, %r108, 4;
$L__BB0_11:
	setp.eq.s32 	%p8, %r18, 0;
	@%p8 bra 	$L__BB0_15;
	mul.wide.u32 	%rd13, %r108, 4;
	add.s64 	%rd6, %rd1, %rd13;
	ld.global.u32 	%r98, [%rd6];
	add.s32 	%r113, %r98, %r113;
	setp.eq.s32 	%p9, %r18, 1;
	@%p9 bra 	$L__BB0_15;
	ld.global.u32 	%r99, [%rd6+4];
	add.s32 	%r113, %r99, %r113;
	setp.eq.s32 	%p10, %r18, 2;
	@%p10 bra 	$L__BB0_15;
	ld.global.u32 	%r100, [%rd6+8];
	add.s32 	%r113, %r100, %r113;
$L__BB0_15:
	mul.wide.u32 	%rd14, %r1, 4;
	add.s64 	%rd15, %rd3, %rd14;
	st.global.u32 	[%rd15], %r113;
	setp.ne.s32 	%p11, %r101, 128;
	@%p11 bra 	$L__BB0_2;
	bar.sync 	0;
$L__BB0_17:
	ret;

}


// ===== COMPILED SASS (sm_100) =====

	.target	sm_100

	.elftype	@"ET_EXEC"


//--------------------- .note.nv.tkinfo           --------------------------
	.section	.note.nv.tkinfo,"",@"SHT_NOTE"
	.sectionflags	@"SHF_NOTE_NV_TKINFO"
	.tkinfo
        /*0018*/ 	.word	0x00000002
        /*0030*/ 	.string	""
        /*0030*/ 	.string	"ptxas"
        /*0030*/ 	.string	"Cuda compilation tools, release 13.0, V13.0.88"
        /*0030*/ 	.string	"Build cuda_13.0.r13.0/compiler.36424714_0"
        /*0030*/ 	.string	"-arch sm_100 -m 64 "



//--------------------- .note.nv.cuinfo           --------------------------
	.section	.note.nv.cuinfo,"",@"SHT_NOTE"
	.sectionflags	@"SHF_NOTE_NV_CUINFO"
        /*0018*/ 	.short	0x0002
        /*001a*/ 	.short	0x0064
        /*001c*/ 	.short	0x0082
	.zero		2


//--------------------- .nv.info                  --------------------------
	.section	.nv.info,"",@"SHT_CUDA_INFO"
	.align	4


	//----- nvinfo : EIATTR_REGCOUNT
	.align		4
        /*0000*/ 	.byte	0x04, 0x2f
        /*0002*/ 	.short	(.L_1 - .L_0)
	.align		4
.L_0:
        /*0004*/ 	.word	index@(_Z4scanPiS_)
        /*0008*/ 	.word	0x0000001a


	//----- nvinfo : EIATTR_FRAME_SIZE
	.align		4
.L_1:
        /*000c*/ 	.byte	0x04, 0x11
        /*000e*/ 	.short	(.L_3 - .L_2)
	.align		4
.L_2:
        /*0010*/ 	.word	index@(_Z4scanPiS_)
        /*0014*/ 	.word	0x00000000


	//----- nvinfo : EIATTR_MIN_STACK_SIZE
	.align		4
.L_3:
        /*0018*/ 	.byte	0x04, 0x12
        /*001a*/ 	.short	(.L_5 - .L_4)
	.align		4
.L_4:
        /*001c*/ 	.word	index@(_Z4scanPiS_)
        /*0020*/ 	.word	0x00000000
.L_5:


//--------------------- .nv.compat                --------------------------
	.section	.nv.compat,"",@"SHT_CUDA_COMPAT_INFO"
	.align	4
        /*0000*/ 	.byte	0x02, 0x09, 0x00, 0x00, 0x02, 0x02, 0x01, 0x00, 0x02, 0x05, 0x05, 0x00, 0x03, 0x07, 0x01, 0x01
        /*0010*/ 	.byte	0x02, 0x03, 0x00, 0x00, 0x02, 0x06, 0x01, 0x00, 0x04, 0x0b, 0x08, 0x00, 0x09, 0x00, 0x00, 0x00
        /*0020*/ 	.byte	0x00, 0x00, 0x00, 0x00


//--------------------- .nv.info._Z4scanPiS_      --------------------------
	.section	.nv.info._Z4scanPiS_,"",@"SHT_CUDA_INFO"
	.sectionflags	@""
	.align	4


	//----- nvinfo : EIATTR_CUDA_API_VERSION
	.align		4
        /*0000*/ 	.byte	0x04, 0x37
        /*0002*/ 	.short	(.L_7 - .L_6)
.L_6:
        /*0004*/ 	.word	0x00000082


	//----- nvinfo : EIATTR_KPARAM_INFO
	.align		4
.L_7:
        /*0008*/ 	.byte	0x04, 0x17
        /*000a*/ 	.short	(.L_9 - .L_8)
.L_8:
        /*000c*/ 	.word	0x00000000
        /*0010*/ 	.short	0x0001
        /*0012*/ 	.short	0x0008
        /*0014*/ 	.byte	0x00, 0xf5, 0x21, 0x00


	//----- nvinfo : EIATTR_KPARAM_INFO
	.align		4
.L_9:
        /*0018*/ 	.byte	0x04, 0x17
        /*001a*/ 	.short	(.L_11 - .L_10)
.L_10:
        /*001c*/ 	.word	0x00000000
        /*0020*/ 	.short	0x0000
        /*0022*/ 	.short	0x0000
        /*0024*/ 	.byte	0x00, 0xf5, 0x21, 0x00


	//----- nvinfo : EIATTR_SPARSE_MMA_MASK
	.align		4
.L_11:
        /*0028*/ 	.byte	0x03, 0x50
        /*002a*/ 	.short	0x0000


	//----- nvinfo : EIATTR_MAXREG_COUNT
	.align		4
        /*002c*/ 	.byte	0x03, 0x1b
        /*002e*/ 	.short	0x00ff


	//----- nvinfo : EIATTR_NUM_BARRIERS
	.align		4
        /*0030*/ 	.byte	0x02, 0x4c
        /*0032*/ 	.byte	0x01
	.zero		1


	//----- nvinfo : EIATTR_MERCURY_ISA_VERSION
	.align		4
        /*0034*/ 	.byte	0x03, 0x5f
        /*0036*/ 	.short	0x0101


	//----- nvinfo : EIATTR_VRC_CTA_INIT_COUNT
	.align		4
        /*0038*/ 	.byte	0x02, 0x4a
	.zero		1
	.zero		1


	//----- nvinfo : EIATTR_EXIT_INSTR_OFFSETS
	.align		4
        /*003c*/ 	.byte	0x04, 0x1c
        /*003e*/ 	.short	(.L_13 - .L_12)


	//   ....[0]....
.L_12:
        /*0040*/ 	.word	0x00000060


	//   ....[1]....
        /*0044*/ 	.word	0x00000740


	//----- nvinfo : EIATTR_CBANK_PARAM_SIZE
	.align		4
.L_13:
        /*0048*/ 	.byte	0x03, 0x19
        /*004a*/ 	.short	0x0010


	//----- nvinfo : EIATTR_PARAM_CBANK
	.align		4
        /*004c*/ 	.byte	0x04, 0x0a
        /*004e*/ 	.short	(.L_15 - .L_14)
	.align		4
.L_14:
        /*0050*/ 	.word	index@(.nv.constant0._Z4scanPiS_)
        /*0054*/ 	.short	0x0380
        /*0056*/ 	.short	0x0010


	//----- nvinfo : EIATTR_SW_WAR
	.align		4
.L_15:
        /*0058*/ 	.byte	0x04, 0x36
        /*005a*/ 	.short	(.L_17 - .L_16)
.L_16:
        /*005c*/ 	.word	0x00000008
.L_17:


//--------------------- .nv.callgraph             --------------------------
	.section	.nv.callgraph,"",@"SHT_CUDA_CALLGRAPH"
	.align	4
	.sectionentsize	8
	.align		4
        /*0000*/ 	.word	0x00000000
	.align		4
        /*0004*/ 	.word	0xffffffff
	.align		4
        /*0008*/ 	.word	0x00000000
	.align		4
        /*000c*/ 	.word	0xfffffffe
	.align		4
        /*0010*/ 	.word	0x00000000
	.align		4
        /*0014*/ 	.word	0xfffffffd
	.align		4
        /*0018*/ 	.word	0x00000000
	.align		4
        /*001c*/ 	.word	0xfffffffc


//--------------------- .text._Z4scanPiS_         --------------------------
	.section	.text._Z4scanPiS_,"ax",@progbits
	.align	128
        .global         _Z4scanPiS_
        .type           _Z4scanPiS_,@function
        .size           _Z4scanPiS_,(.L_x_7 - _Z4scanPiS_)
        .other          _Z4scanPiS_,@"STO_CUDA_ENTRY STV_DEFAULT"
_Z4scanPiS_:
.text._Z4scanPiS_:
[----:B------:R-:W-:Y:S01]  /*0000*/  LDC R1, c[0x0][0x37c] ;  /* 0x0000df00ff017b82 */ /* 0x000fe20000000800 */
[----:B------:R-:W0:Y:S07]  /*0010*/  S2R R0, SR_TID.X ;  /* 0x0000000000007919 */ /* 0x000e2e0000002100 */
[----:B------:R-:W0:Y:S08]  /*0020*/  S2UR UR4, SR_CTAID.X ;  /* 0x00000000000479c3 */ /* 0x000e300000002500 */
[----:B------:R-:W0:Y:S02]  /*0030*/  LDC R3, c[0x0][0x360] ;  /* 0x0000d800ff037b82 */ /* 0x000e240000000800 */
[----:B0-----:R-:W-:-:S05]  /*0040*/  IMAD R0, R3, UR4, R0 ;  /* 0x0000000403007c24 */ /* 0x001fca000f8e0200 */
[----:B------:R-:W-:-:S13]  /*0050*/  ISETP.GT.AND P0, PT, R0, 0x7f, PT ;  /* 0x0000007f0000780c */ /* 0x000fda0003f04270 */
[----:B------:R-:W-:Y:S05]  /*0060*/  @P0 EXIT ;  /* 0x000000000000094d */ /* 0x000fea0003800000 */
[----:B------:R-:W0:Y:S01]  /*0070*/  LDCU.64 UR6, c[0x0][0x380] ;  /* 0x00007000ff0677ac */ /* 0x000e220008000a00 */
[----:B------:R-:W-:Y:S02]  /*0080*/  PRMT R6, RZ, 0x7610, R6 ;  /* 0x00007610ff067816 */ /* 0x000fe40000000006 */
[----:B------:R-:W-:Y:S01]  /*0090*/  PRMT R7, RZ, 0x7610, R7 ;  /* 0x00007610ff077816 */ /* 0x000fe20000000007 */
[----:B------:R-:W1:Y:S01]  /*00a0*/  LDCU.64 UR10, c[0x0][0x358] ;  /* 0x00006b00ff0a77ac */ /* 0x000e620008000a00 */
[----:B------:R-:W-:Y:S01]  /*00b0*/  UMOV UR4, URZ ;  /* 0x000000ff00047c82 */ /* 0x000fe20008000000 */
[----:B0-----:R-:W-:-:S04]  /*00c0*/  UIADD3 UR6, UP0, UPT, UR6, 0x20, URZ ;  /* 0x0000002006067890 */ /* 0x001fc8000ff1e0ff */
[----:B-1----:R-:W-:-:S12]  /*00d0*/  UIADD3.X UR7, UPT, UPT, URZ, UR7, URZ, UP0, !UPT ;  /* 0x00000007ff077290 */ /* 0x002fd800087fe4ff */
.L_x_5:
[----:B------:R-:W-:Y:S02]  /*00e0*/  UISETP.GE.U32.AND UP2, UPT, UR4, 0xf, UPT ;  /* 0x0000000f0400788c */ /* 0x000fe4000bf46070 */
[----:B0-----:R-:W-:Y:S01]  /*00f0*/  IMAD.U32 R2, RZ, RZ, UR4 ;  /* 0x00000004ff027e24 */ /* 0x001fe2000f8e00ff */
[----:B------:R-:W-:Y:S01]  /*0100*/  UIADD3 UR5, UPT, UPT, UR4, 0x1, URZ ;  /* 0x0000000104057890 */ /* 0x000fe2000fffe0ff */
[----:B------:R-:W-:Y:S02]  /*0110*/  VIADD R6, R6, 0x1 ;  /* 0x0000000106067836 */ /* 0x000fe40000000000 */
[----:B------:R-:W-:Y:S01]  /*0120*/  VIADD R7, R7, 0x1 ;  /* 0x0000000107077836 */ /* 0x000fe20000000000 */
[----:B------:R-:W-:Y:S01]  /*0130*/  UISETP.NE.AND UP0, UPT, UR5, 0x80, UPT ;  /* 0x000000800500788c */ /* 0x000fe2000bf05270 */
[----:B------:R-:W-:Y:S02]  /*0140*/  IMAD.MOV.U32 R3, RZ, RZ, RZ ;  /* 0x000000ffff037224 */ /* 0x000fe400078e00ff */
[----:B------:R-:W-:Y:S01]  /*0150*/  IMAD.MOV.U32 R0, RZ, RZ, RZ ;  /* 0x000000ffff007224 */ /* 0x000fe200078e00ff */
[----:B------:R-:W-:-:S02]  /*0160*/  UMOV UR4, UR5 ;  /* 0x0000000500047c82 */ /* 0x000fc40008000000 */
[----:B------:R-:W-:Y:S01]  /*0170*/  ULOP3.LUT UP1, URZ, UR4, 0xf, URZ, 0xc0, !UPT ;  /* 0x0000000f04ff7892 */ /* 0x000fe2000f82c0ff */
[----:B------:R-:W-:Y:S10]  /*0180*/  BRA.U !UP2, `(.L_x_0) ;  /* 0x000000010a907547 */ /* 0x000ff4000b800000 */
[----:B------:R-:W-:Y:S01]  /*0190*/  ULOP3.LUT UR5, UR4, 0x7ffffff0, URZ, 0xc0, !UPT ;  /* 0x7ffffff004057892 */ /* 0x000fe2000f8ec0ff */
[----:B------:R-:W-:Y:S02]  /*01a0*/  IMAD.MOV.U32 R0, RZ, RZ, RZ ;  /* 0x000000ffff007224 */ /* 0x000fe400078e00ff */
[----:B------:R-:W-:Y:S01]  /*01b0*/  IMAD.U32 R13, RZ, RZ, UR6 ;  /* 0x00000006ff0d7e24 */ /* 0x000fe2000f8e00ff */
[----:B------:R-:W-:Y:S01]  /*01c0*/  UIADD3 UR8, UPT, UPT, -UR5, URZ, URZ ;  /* 0x000000ff05087290 */ /* 0x000fe2000fffe1ff */
[----:B------:R-:W-:Y:S02]  /*01d0*/  IMAD.U32 R5, RZ, RZ, UR7 ;  /* 0x00000007ff057e24 */ /* 0x000fe4000f8e00ff */
[----:B------:R-:W-:-:S09]  /*01e0*/  IMAD.U32 R3, RZ, RZ, UR5 ;  /* 0x00000005ff037e24 */ /* 0x000fd2000f8e00ff */
.L_x_1:
[----:B------:R-:W-:-:S05]  /*01f0*/  IMAD.MOV.U32 R4, RZ, RZ, R13 ;  /* 0x000000ffff047224 */ /* 0x000fca00078e000d */
[----:B------:R-:W2:Y:S04]  /*0200*/  LDG.E R13, desc[UR10][R4.64+-0x20] ;  /* 0xffffe00a040d7981 */ /* 0x000ea8000c1e1900 */
[----:B------:R-:W2:Y:S04]  /*0210*/  LDG.E R12, desc[UR10][R4.64+-0x1c] ;  /* 0xffffe40a040c7981 */ /* 0x000ea8000c1e1900 */
[----:B------:R-:W3:Y:S04]  /*0220*/  LDG.E R15, desc[UR10][R4.64+-0x18] ;  /* 0xffffe80a040f7981 */ /* 0x000ee8000c1e1900 */
[----:B------:R-:W3:Y:S04]  /*0230*/  LDG.E R14, desc[UR10][R4.64+-0x14] ;  /* 0xffffec0a040e7981 */ /* 0x000ee8000c1e1900 */
[----:B------:R-:W4:Y:S04]  /*0240*/  LDG.E R17, desc[UR10][R4.64+-0x10] ;  /* 0xfffff00a04117981 */ /* 0x000f28000c1e1900 */
[----:B------:R-:W4:Y:S04]  /*0250*/  LDG.E R16, desc[UR10][R4.64+-0xc] ;  /* 0xfffff40a04107981 */ /* 0x000f28000c1e1900 */
[----:B------:R-:W5:Y:S04]  /*0260*/  LDG.E R19, desc[UR10][R4.64+-0x8] ;  /* 0xfffff80a04137981 */ /* 0x000f68000c1e1900 */
        /* <DEDUP_REMOVED lines=8> */
[----:B------:R0:W5:Y:S01]  /*02f0*/  LDG.E R8, desc[UR10][R4.64+0x1c] ;  /* 0x00001c0a04087981 */ /* 0x000162000c1e1900 */
[----:B------:R-:W-:-:S04]  /*0300*/  UIADD3 UR8, UPT, UPT, UR8, 0x10, URZ ;  /* 0x0000001008087890 */ /* 0x000fc8000fffe0ff */
[----:B------:R-:W-:Y:S01]  /*0310*/  UISETP.NE.AND UP2, UPT, UR8, URZ, UPT ;  /* 0x000000ff0800728c */ /* 0x000fe2000bf45270 */
[----:B--2---:R-:W-:Y:S02]  /*0320*/  IADD3 R12, PT, PT, R12, R13, R0 ;  /* 0x0000000d0c0c7210 */ /* 0x004fe40007ffe000 */
[----:B------:R-:W-:-:S05]  /*0330*/  IADD3 R13, P0, PT, R4, 0x40, RZ ;  /* 0x00000040040d7810 */ /* 0x000fca0007f1e0ff */
[----:B0-----:R-:W-:Y:S01]  /*0340*/  IMAD.X R5, RZ, RZ, R5, P0 ;  /* 0x000000ffff057224 */ /* 0x001fe200000e0605 */
[----:B---3--:R-:W-:-:S04]  /*0350*/  IADD3 R12, PT, PT, R14, R15, R12 ;  /* 0x0000000f0e0c7210 */ /* 0x008fc80007ffe00c */
[----:B----4-:R-:W-:-:S04]  /*0360*/  IADD3 R12, PT, PT, R16, R17, R12 ;  /* 0x00000011100c7210 */ /* 0x010fc80007ffe00c */
[----:B-----5:R-:W-:-:S04]  /*0370*/  IADD3 R12, PT, PT, R18, R19, R12 ;  /* 0x00000013120c7210 */ /* 0x020fc80007ffe00c */
[----:B------:R-:W-:-:S04]  /*0380*/  IADD3 R12, PT, PT, R20, R21, R12 ;  /* 0x00000015140c7210 */ /* 0x000fc80007ffe00c */
[----:B------:R-:W-:-:S04]  /*0390*/  IADD3 R12, PT, PT, R22, R23, R12 ;  /* 0x00000017160c7210 */ /* 0x000fc80007ffe00c */
[----:B------:R-:W-:-:S04]  /*03a0*/  IADD3 R10, PT, PT, R11, R10, R12 ;  /* 0x0000000a0b0a7210 */ /* 0x000fc80007ffe00c */
[----:B------:R-:W-:Y:S01]  /*03b0*/  IADD3 R0, PT, PT, R8, R9, R10 ;  /* 0x0000000908007210 */ /* 0x000fe20007ffe00a */
[----:B------:R-:W-:Y:S06]  /*03c0*/  BRA.U UP2, `(.L_x_1) ;  /* 0xfffffffd02887547 */ /* 0x000fec000b83ffff */
.L_x_0:
[----:B------:R-:W-:Y:S05]  /*03d0*/  BRA.U !UP1, `(.L_x_2) ;  /* 0x0000000109c47547 */ /* 0x000fea000b800000 */
[----:B------:R-:W-:-:S04]  /*03e0*/  LOP3.LUT R5, R7, 0xf, RZ, 0xc0, !PT ;  /* 0x0000000f07057812 */ /* 0x000fc800078ec0ff */
[C---:B------:R-:W-:Y:S01]  /*03f0*/  LOP3.LUT P1, RZ, R5.reuse, 0x7, RZ, 0xc0, !PT ;  /* 0x0000000705ff7812 */ /* 0x040fe2000782c0ff */
[----:B------:R-:W-:-:S05]  /*0400*/  VIADD R4, R5, 0xffffffff ;  /* 0xffffffff05047836 */ /* 0x000fca0000000000 */
[----:B------:R-:W-:-:S13]  /*0410*/  ISETP.GE.U32.AND P0, PT, R4, 0x7, PT ;  /* 0x000000070400780c */ /* 0x000fda0003f06070 */
[----:B------:R-:W-:Y:S05]  /*0420*/  @!P0 BRA `(.L_x_3) ;  /* 0x00000000003c8947 */ /* 0x000fea0003800000 */
[----:B------:R-:W0:Y:S02]  /*0430*/  LDC.64 R4, c[0x0][0x380] ;  /* 0x0000e000ff047b82 */ /* 0x000e240000000a00 */
[----:B0-----:R-:W-:-:S05]  /*0440*/  IMAD.WIDE.U32 R4, R3, 0x4, R4 ;  /* 0x0000000403047825 */ /* 0x001fca00078e0004 */
[----:B------:R-:W2:Y:S04]  /*0450*/  LDG.E R9, desc[UR10][R4.64] ;  /* 0x0000000a04097981 */ /* 0x000ea8000c1e1900 */
[----:B------:R-:W2:Y:S04]  /*0460*/  LDG.E R8, desc[UR10][R4.64+0x4] ;  /* 0x0000040a04087981 */ /* 0x000ea8000c1e1900 */
[----:B------:R-:W3:Y:S04]  /*0470*/  LDG.E R11, desc[UR10][R4.64+0x8] ;  /* 0x0000080a040b7981 */ /* 0x000ee8000c1e1900 */
[----:B------:R-:W3:Y:S04]  /*0480*/  LDG.E R10, desc[UR10][R4.64+0xc] ;  /* 0x00000c0a040a7981 */ /* 0x000ee8000c1e1900 */
[----:B------:R-:W4:Y:S04]  /*0490*/  LDG.E R13, desc[UR10][R4.64+0x10] ;  /* 0x0000100a040d7981 */ /* 0x000f28000c1e1900 */
[----:B------:R-:W4:Y:S04]  /*04a0*/  LDG.E R12, desc[UR10][R4.64+0x14] ;  /* 0x0000140a040c7981 */ /* 0x000f28000c1e1900 */
[----:B------:R-:W5:Y:S04]  /*04b0*/  LDG.E R15, desc[UR10][R4.64+0x18] ;  /* 0x0000180a040f7981 */ /* 0x000f68000c1e1900 */
[----:B------:R-:W5:Y:S01]  /*04c0*/  LDG.E R14, desc[UR10][R4.64+0x1c] ;  /* 0x00001c0a040e7981 */ /* 0x000f62000c1e1900 */
[----:B------:R-:W-:Y:S01]  /*04d0*/  VIADD R3, R3, 0x8 ;  /* 0x0000000803037836 */ /* 0x000fe20000000000 */
[----:B--2---:R-:W-:-:S04]  /*04e0*/  IADD3 R8, PT, PT, R8, R9, R0 ;  /* 0x0000000908087210 */ /* 0x004fc80007ffe000 */
[----:B---3--:R-:W-:-:S04]  /*04f0*/  IADD3 R8, PT, PT, R10, R11, R8 ;  /* 0x0000000b0a087210 */ /* 0x008fc80007ffe008 */
[----:B----4-:R-:W-:-:S04]  /*0500*/  IADD3 R8, PT, PT, R12, R13, R8 ;  /* 0x0000000d0c087210 */ /* 0x010fc80007ffe008 */
[----:B-----5:R-:W-:-:S07]  /*0510*/  IADD3 R0, PT, PT, R14, R15, R8 ;  /* 0x0000000f0e007210 */ /* 0x020fce0007ffe008 */
.L_x_3:
[----:B------:R-:W-:Y:S05]  /*0520*/  @!P1 BRA `(.L_x_2) ;  /* 0x0000000000709947 */ /* 0x000fea0003800000 */
[----:B------:R-:W-:-:S04]  /*0530*/  LOP3.LUT R4, R6, 0xffff, RZ, 0xc0, !PT ;  /* 0x0000ffff06047812 */ /* 0x000fc800078ec0ff */
[C---:B------:R-:W-:Y:S02]  /*0540*/  LOP3.LUT R5, R4.reuse, 0x7, RZ, 0xc0, !PT ;  /* 0x0000000704057812 */ /* 0x040fe400078ec0ff */
[----:B------:R-:W-:-:S03]  /*0550*/  LOP3.LUT R8, R4, 0x3, RZ, 0xc0, !PT ;  /* 0x0000000304087812 */ /* 0x000fc600078ec0ff */
[----:B------:R-:W-:Y:S01]  /*0560*/  VIADD R5, R5, 0xffffffff ;  /* 0xffffffff05057836 */ /* 0x000fe20000000000 */
[----:B------:R-:W-:-:S04]  /*0570*/  ISETP.NE.AND P1, PT, R8, RZ, PT ;  /* 0x000000ff0800720c */ /* 0x000fc80003f25270 */
[----:B------:R-:W-:-:S13]  /*0580*/  ISETP.GE.U32.AND P0, PT, R5, 0x3, PT ;  /* 0x000000030500780c */ /* 0x000fda0003f06070 */
[----:B------:R-:W-:Y:S05]  /*0590*/  @!P0 BRA `(.L_x_4) ;  /* 0x0000000000248947 */ /* 0x000fea0003800000 */
[----:B------:R-:W0:Y:S02]  /*05a0*/  LDC.64 R4, c[0x0][0x380] ;  /* 0x0000e000ff047b82 */ /* 0x000e240000000a00 */
[----:B0-----:R-:W-:-:S05]  /*05b0*/  IMAD.WIDE.U32 R4, R3, 0x4, R4 ;  /* 0x0000000403047825 */ /* 0x001fca00078e0004 */
[----:B------:R-:W2:Y:S04]  /*05c0*/  LDG.E R9, desc[UR10][R4.64] ;  /* 0x0000000a04097981 */ /* 0x000ea8000c1e1900 */
[----:B------:R-:W2:Y:S04]  /*05d0*/  LDG.E R10, desc[UR10][R4.64+0x4] ;  /* 0x0000040a040a7981 */ /* 0x000ea8000c1e1900 */
[----:B------:R-:W3:Y:S04]  /*05e0*/  LDG.E R11, desc[UR10][R4.64+0x8] ;  /* 0x0000080a040b7981 */ /* 0x000ee8000c1e1900 */
[----:B------:R-:W3:Y:S01]  /*05f0*/  LDG.E R12, desc[UR10][R4.64+0xc] ;  /* 0x00000c0a040c7981 */ /* 0x000ee2000c1e1900 */
[----:B------:R-:W-:Y:S01]  /*0600*/  VIADD R3, R3, 0x4 ;  /* 0x0000000403037836 */ /* 0x000fe20000000000 */
[----:B--2---:R-:W-:-:S04]  /*0610*/  IADD3 R0, PT, PT, R10, R9, R0 ;  /* 0x000000090a007210 */ /* 0x004fc80007ffe000 */
[----:B---3--:R-:W-:-:S07]  /*0620*/  IADD3 R0, PT, PT, R12, R11, R0 ;  /* 0x0000000b0c007210 */ /* 0x008fce0007ffe000 */
.L_x_4:
[----:B------:R-:W-:Y:S05]  /*0630*/  @!P1 BRA `(.L_x_2) ;  /* 0x00000000002c9947 */ /* 0x000fea0003800000 */
[----:B------:R-:W0:Y:S02]  /*0640*/  LDC.64 R4, c[0x0][0x380] ;  /* 0x0000e000ff047b82 */ /* 0x000e240000000a00 */
[----:B0-----:R-:W-:-:S05]  /*0650*/  IMAD.WIDE.U32 R4, R3, 0x4, R4 ;  /* 0x0000000403047825 */ /* 0x001fca00078e0004 */
[----:B------:R-:W2:Y:S01]  /*0660*/  LDG.E R3, desc[UR10][R4.64] ;  /* 0x0000000a04037981 */ /* 0x000ea2000c1e1900 */
[----:B------:R-:W-:Y:S01]  /*0670*/  ISETP.NE.AND P0, PT, R8, 0x1, PT ;  /* 0x000000010800780c */ /* 0x000fe20003f05270 */
[----:B--2---:R-:W-:-:S12]  /*0680*/  IMAD.IADD R0, R0, 0x1, R3 ;  /* 0x0000000100007824 */ /* 0x004fd800078e0203 */
[----:B------:R-:W-:Y:S05]  /*0690*/  @!P0 BRA `(.L_x_2) ;  /* 0x0000000000148947 */ /* 0x000fea0003800000 */
[----:B------:R-:W-:Y:S01]  /*06a0*/  ISETP.NE.AND P0, PT, R8, 0x2, PT ;  /* 0x000000020800780c */ /* 0x000fe20003f05270 */
[----:B------:R-:W2:-:S12]  /*06b0*/  LDG.E R3, desc[UR10][R4.64+0x4] ;  /* 0x0000040a04037981 */ /* 0x000e98000c1e1900 */
[----:B------:R-:W3:Y:S01]  /*06c0*/  @P0 LDG.E R9, desc[UR10][R4.64+0x8] ;  /* 0x0000080a04090981 */ /* 0x000ee2000c1e1900 */
[----:B--2---:R-:W-:-:S04]  /*06d0*/  IMAD.IADD R0, R0, 0x1, R3 ;  /* 0x0000000100007824 */ /* 0x004fc800078e0203 */
[----:B---3--:R-:W-:-:S07]  /*06e0*/  @P0 IMAD.IADD R0, R0, 0x1, R9 ;  /* 0x0000000100000824 */ /* 0x008fce00078e0209 */
.L_x_2:
[----:B------:R-:W0:Y:S02]  /*06f0*/  LDC.64 R4, c[0x0][0x388] ;  /* 0x0000e200ff047b82 */ /* 0x000e240000000a00 */
[----:B0-----:R-:W-:-:S05]  /*0700*/  IMAD.WIDE.U32 R2, R2, 0x4, R4 ;  /* 0x0000000402027825 */ /* 0x001fca00078e0004 */
[----:B------:R0:W-:Y:S01]  /*0710*/  STG.E desc[UR10][R2.64], R0 ;  /* 0x0000000002007986 */ /* 0x0001e2000c10190a */
[----:B------:R-:W-:Y:S05]  /*0720*/  BRA.U UP0, `(.L_x_5) ;  /* 0xfffffff9006c7547 */ /* 0x000fea000b83ffff */
[----:B------:R-:W-:Y:S06]  /*0730*/  BAR.SYNC.DEFER_BLOCKING 0x0 ;  /* 0x0000000000007b1d */ /* 0x000fec0000010000 */
[----:B------:R-:W-:Y:S05]  /*0740*/  EXIT ;  /* 0x000000000000794d */ /* 0x000fea0003800000 */
.L_x_6:
[----:B------:R-:W-:-:S00]  /*0750*/  BRA `(.L_x_6) ;  /* 0xfffffffc00fc7947 */ /* 0x000fc0000383ffff */
[----:B------:R-:W-:-:S00]  /*0760*/  NOP ;  /* 0x0000000000007918 */ /* 0x000fc00000000000 */
        /* <DEDUP_REMOVED lines=9> */
.L_x_7:


//--------------------- .nv.shared.reserved.0     --------------------------
	.section	.nv.shared.reserved.0,"aw",@nobits
	.weak		__nv_reservedSMEM_offset_0_alias
	.size		__nv_reservedSMEM_offset_0_alias, 0, 64
	.other		__nv_reservedSMEM_offset_0_alias,@"STO_CUDA_RESERVED_SHARED STV_DEFAULT"
__nv_reservedSMEM_offset_0_alias:
	.zero		0
	.zero		64


//--------------------- .nv.constant0._Z4scanPiS_ --------------------------
	.section	.nv.constant0._Z4scanPiS_,"a",@progbits
	.sectionflags	@""
	.align	4
.nv.constant0._Z4scanPiS_:
	.zero		912


//--------------------- SYMBOLS --------------------------

	.type		.nv.reservedSmem.offset0,@object
	.size		.nv.reservedSmem.offset0,0x4
